//
// Generated by NVIDIA NVVM Compiler
//
// Compiler Build ID: CL-36424714
// Cuda compilation tools, release 13.0, V13.0.88
// Based on NVVM 20.0.0
//

.version 9.0
.target sm_100
.address_size 64

	// .globl	step

.visible .entry step(
	.param .u64 .ptr .align 1 step_param_0
)
{
	.reg .b16 	%rs<3>;
	.reg .b32 	%r<5>;
	.reg .b64 	%rd<5>;

	ld.param.u64 	%rd1, [step_param_0];
	cvta.to.global.u64 	%rd2, %rd1;
	mov.u32 	%r1, %ctaid.x;
	mov.u32 	%r2, %ntid.x;
	mov.u32 	%r3, %tid.x;
	mad.lo.s32 	%r4, %r1, %r2, %r3;
	cvt.u64.u32 	%rd3, %r4;
	add.s64 	%rd4, %rd2, %rd3;
	ld.global.u8 	%rs1, [%rd4];
	add.s16 	%rs2, %rs1, 1;
	st.global.u8 	[%rd4], %rs2;
	ret;

}


// ===== COMPILED SASS (sm_100) =====

	.target	sm_100

	.elftype	@"ET_EXEC"


//--------------------- .note.nv.tkinfo           --------------------------
	.section	.note.nv.tkinfo,"",@"SHT_NOTE"
	.sectionflags	@"SHF_NOTE_NV_TKINFO"
	.tkinfo
        /*0018*/ 	.word	0x00000002
        /*0030*/ 	.string	""
        /*0030*/ 	.string	"ptxas"
        /*0030*/ 	.string	"Cuda compilation tools, release 13.0, V13.0.88"
        /*0030*/ 	.string	"Build cuda_13.0.r13.0/compiler.36424714_0"
        /*0030*/ 	.string	"-arch sm_100 -m 64 "



//--------------------- .note.nv.cuinfo           --------------------------
	.section	.note.nv.cuinfo,"",@"SHT_NOTE"
	.sectionflags	@"SHF_NOTE_NV_CUINFO"
        /*0018*/ 	.short	0x0002
        /*001a*/ 	.short	0x0064
        /*001c*/ 	.short	0x0082
	.zero		2


//--------------------- .nv.info                  --------------------------
	.section	.nv.info,"",@"SHT_CUDA_INFO"
	.align	4


	//----- nvinfo : EIATTR_REGCOUNT
	.align		4
        /*0000*/ 	.byte	0x04, 0x2f
        /*0002*/ 	.short	(.L_1 - .L_0)
	.align		4
.L_0:
        /*0004*/ 	.word	index@(step)
        /*0008*/ 	.word	0x00000008


	//----- nvinfo : EIATTR_FRAME_SIZE
	.align		4
.L_1:
        /*000c*/ 	.byte	0x04, 0x11
        /*000e*/ 	.short	(.L_3 - .L_2)
	.align		4
.L_2:
        /*0010*/ 	.word	index@(step)
        /*0014*/ 	.word	0x00000000


	//----- nvinfo : EIATTR_MIN_STACK_SIZE
	.align		4
.L_3:
        /*0018*/ 	.byte	0x04, 0x12
        /*001a*/ 	.short	(.L_5 - .L_4)
	.align		4
.L_4:
        /*001c*/ 	.word	index@(step)
        /*0020*/ 	.word	0x00000000
.L_5:


//--------------------- .nv.compat                --------------------------
	.section	.nv.compat,"",@"SHT_CUDA_COMPAT_INFO"
	.align	4
        /*0000*/ 	.byte	0x02, 0x09, 0x00, 0x00, 0x02, 0x02, 0x01, 0x00, 0x02, 0x05, 0x05, 0x00, 0x03, 0x07, 0x01, 0x01
        /*0010*/ 	.byte	0x02, 0x03, 0x00, 0x00, 0x02, 0x06, 0x01, 0x00, 0x04, 0x0b, 0x08, 0x00, 0x09, 0x00, 0x00, 0x00
        /*0020*/ 	.byte	0x00, 0x00, 0x00, 0x00


//--------------------- .nv.info.step             --------------------------
	.section	.nv.info.step,"",@"SHT_CUDA_INFO"
	.sectionflags	@""
	.align	4


	//----- nvinfo : EIATTR_CUDA_API_VERSION
	.align		4
        /*0000*/ 	.byte	0x04, 0x37
        /*0002*/ 	.short	(.L_7 - .L_6)
.L_6:
        /*0004*/ 	.word	0x00000082


	//----- nvinfo : EIATTR_KPARAM_INFO
	.align		4
.L_7:
        /*0008*/ 	.byte	0x04, 0x17
        /*000a*/ 	.short	(.L_9 - .L_8)
.L_8:
        /*000c*/ 	.word	0x00000000
        /*0010*/ 	.short	0x0000
        /*0012*/ 	.short	0x0000
        /*0014*/ 	.byte	0x00, 0xf5, 0x21, 0x00


	//----- nvinfo : EIATTR_SPARSE_MMA_MASK
	.align		4
.L_9:
        /*0018*/ 	.byte	0x03, 0x50
        /*001a*/ 	.short	0x0000


	//----- nvinfo : EIATTR_MAXREG_COUNT
	.align		4
        /*001c*/ 	.byte	0x03, 0x1b
        /*001e*/ 	.short	0x00ff


	//----- nvinfo : EIATTR_MERCURY_ISA_VERSION
	.align		4
        /*0020*/ 	.byte	0x03, 0x5f
        /*0022*/ 	.short	0x0101


	//----- nvinfo : EIATTR_VRC_CTA_INIT_COUNT
	.align		4
        /*0024*/ 	.byte	0x02, 0x4a
	.zero		1
	.zero		1


	//----- nvinfo : EIATTR_EXIT_INSTR_OFFSETS
	.align		4
        /*0028*/ 	.byte	0x04, 0x1c
        /*002a*/ 	.short	(.L_11 - .L_10)


	//   ....[0]....
.L_10:
        /*002c*/ 	.word	0x000000c0


	//----- nvinfo : EIATTR_CBANK_PARAM_SIZE
	.align		4
.L_11:
        /*0030*/ 	.byte	0x03, 0x19
        /*0032*/ 	.short	0x0008


	//----- nvinfo : EIATTR_PARAM_CBANK
	.align		4
        /*0034*/ 	.byte	0x04, 0x0a
        /*0036*/ 	.short	(.L_13 - .L_12)
	.align		4
.L_12:
        /*0038*/ 	.word	index@(.nv.constant0.step)
        /*003c*/ 	.short	0x0380
        /*003e*/ 	.short	0x0008


	//----- nvinfo : EIATTR_SW_WAR
	.align		4
.L_13:
        /*0040*/ 	.byte	0x04, 0x36
        /*0042*/ 	.short	(.L_15 - .L_14)
.L_14:
        /*0044*/ 	.word	0x00000008
.L_15:


//--------------------- .nv.callgraph             --------------------------
	.section	.nv.callgraph,"",@"SHT_CUDA_CALLGRAPH"
	.align	4
	.sectionentsize	8
	.align		4
        /*0000*/ 	.word	0x00000000
	.align		4
        /*0004*/ 	.word	0xffffffff
	.align		4
        /*0008*/ 	.word	0x00000000
	.align		4
        /*000c*/ 	.word	0xfffffffe
	.align		4
        /*0010*/ 	.word	0x00000000
	.align		4
        /*0014*/ 	.word	0xfffffffd
	.align		4
        /*0018*/ 	.word	0x00000000
	.align		4
        /*001c*/ 	.word	0xfffffffc


//--------------------- .text.step                --------------------------
	.section	.text.step,"ax",@progbits
	.align	128
        .global         step
        .type           step,@function
        .size           step,(.L_x_1 - step)
        .other          step,@"STO_CUDA_ENTRY STV_DEFAULT"
step:
.text.step:
[----:B------:R-:W-:Y:S01]  /*0000*/  LDC R1, c[0x0][0x37c] ;  /* 0x0000df00ff017b82 */ /* 0x000fe20000000800 */
[----:B------:R-:W0:Y:S07]  /*0010*/  S2R R3, SR_TID.X ;  /* 0x0000000000037919 */ /* 0x000e2e0000002100 */
[----:B------:R-:W0:Y:S01]  /*0020*/  S2UR UR6, SR_CTAID.X ;  /* 0x00000000000679c3 */ /* 0x000e220000002500 */
[----:B------:R-:W1:Y:S01]  /*0030*/  LDCU.64 UR8, c[0x0][0x380] ;  /* 0x00007000ff0877ac */ /* 0x000e620008000a00 */
[----:B------:R-:W2:Y:S06]  /*0040*/  LDCU.64 UR4, c[0x0][0x358] ;  /* 0x00006b00ff0477ac */ /* 0x000eac0008000a00 */
[----:B------:R-:W0:Y:S02]  /*0050*/  LDC R2, c[0x0][0x360] ;  /* 0x0000d800ff027b82 */ /* 0x000e240000000800 */
[----:B0-----:R-:W-:-:S05]  /*0060*/  IMAD R2, R2, UR6, R3 ;  /* 0x0000000602027c24 */ /* 0x001fca000f8e0203 */
[----:B-1----:R-:W-:-:S04]  /*0070*/  IADD3 R2, P0, PT, R2, UR8, RZ ;  /* 0x0000000802027c10 */ /* 0x002fc8000ff1e0ff */
[----:B------:R-:W-:-:S05]  /*0080*/  IADD3.X R3, PT, PT, RZ, UR9, RZ, P0, !PT ;  /* 0x00000009ff037c10 */ /* 0x000fca00087fe4ff */
[----:B--2---:R-:W2:Y:S02]  /*0090*/  LDG.E.U8 R0, desc[UR4][R2.64] ;  /* 0x0000000402007981 */ /* 0x004ea4000c1e1100 */
[----:B--2---:R-:W-:-:S05]  /*00a0*/  IADD3 R5, PT, PT, R0, 0x1, RZ ;  /* 0x0000000100057810 */ /* 0x004fca0007ffe0ff */
[----:B------:R-:W-:Y:S01]  /*00b0*/  STG.E.U8 desc[UR4][R2.64], R5 ;  /* 0x0000000502007986 */ /* 0x000fe2000c101104 */
[----:B------:R-:W-:Y:S05]  /*00c0*/  EXIT ;  /* 0x000000000000794d */ /* 0x000fea0003800000 */
.L_x_0:
[----:B------:R-:W-:-:S00]  /*00d0*/  BRA `(.L_x_0) ;  /* 0xfffffffc00fc7947 */ /* 0x000fc0000383ffff */
[----:B------:R-:W-:-:S00]  /*00e0*/  NOP ;  /* 0x0000000000007918 */ /* 0x000fc00000000000 */
        /* <DEDUP_REMOVED lines=9> */
.L_x_1:


//--------------------- .nv.shared.reserved.0     --------------------------
	.section	.nv.shared.reserved.0,"aw",@nobits
	.weak		__nv_reservedSMEM_offset_0_alias
	.size		__nv_reservedSMEM_offset_0_alias, 0, 64
	.other		__nv_reservedSMEM_offset_0_alias,@"STO_CUDA_RESERVED_SHARED STV_DEFAULT"
__nv_reservedSMEM_offset_0_alias:
	.zero		0
	.zero		64


//--------------------- .nv.constant0.step        --------------------------
	.section	.nv.constant0.step,"a",@progbits
	.sectionflags	@""
	.align	4
.nv.constant0.step:
	.zero		904


//--------------------- SYMBOLS --------------------------

	.type		.nv.reservedSmem.offset0,@object
	.size		.nv.reservedSmem.offset0,0x4
